	.headerflags	@"EF_CUDA_TEXMODE_UNIFIED EF_CUDA_64BIT_ADDRESS EF_CUDA_ACCELERATORS EF_CUDA_SM90 EF_CUDA_VIRTUAL_SM(EF_CUDA_SM90)"
	.elftype	@"ET_EXEC"


//--------------------- .nv.info                  --------------------------
	.section	.nv.info,"",@"SHT_CUDA_INFO"
	.align	4


	//----- nvinfo : EIATTR_REGCOUNT
	.align		4
        /*0000*/ 	.byte	0x04, 0x2f
        /*0002*/ 	.short	(.L_3 - .L_2)
	.align		4
.L_2:
        /*0004*/ 	.word	index@(triton_poi_fused__native_batch_norm_legit_no_training_relu_21)
        /*0008*/ 	.word	0x00000022


	//----- nvinfo : EIATTR_MIN_STACK_SIZE
	.align		4
.L_3:
        /*000c*/ 	.byte	0x04, 0x12
        /*000e*/ 	.short	(.L_5 - .L_4)
	.align		4
.L_4:
        /*0010*/ 	.word	index@(triton_poi_fused__native_batch_norm_legit_no_training_relu_21)
        /*0014*/ 	.word	0x00000000


	//----- nvinfo : EIATTR_FRAME_SIZE
	.align		4
.L_5:
        /*0018*/ 	.byte	0x04, 0x11
        /*001a*/ 	.short	(.L_7 - .L_6)
	.align		4
.L_6:
        /*001c*/ 	.word	index@(triton_poi_fused__native_batch_norm_legit_no_training_relu_21)
        /*0020*/ 	.word	0x00000000


	//----- nvinfo : EIATTR_MIN_STACK_SIZE
	.align		4
.L_7:
        /*0024*/ 	.byte	0x04, 0x12
        /*0026*/ 	.short	(.L_9 - .L_8)
	.align		4
.L_8:
        /*0028*/ 	.word	index@(triton_poi_fused__native_batch_norm_legit_no_training_relu_21)
        /*002c*/ 	.word	0x00000000
.L_9:


//--------------------- .nv.info.triton_poi_fused__native_batch_norm_legit_no_training_relu_21 --------------------------
	.section	.nv.info.triton_poi_fused__native_batch_norm_legit_no_training_relu_21,"",@"SHT_CUDA_INFO"
	.sectionflags	@""
	.align	4


	//----- nvinfo : EIATTR_CUDA_API_VERSION
	.align		4
        /*0000*/ 	.byte	0x04, 0x37
        /*0002*/ 	.short	(.L_11 - .L_10)
.L_10:
        /*0004*/ 	.word	0x0000007c


	//----- nvinfo : EIATTR_KPARAM_INFO
	.align		4
.L_11:
        /*0008*/ 	.byte	0x04, 0x17
        /*000a*/ 	.short	(.L_13 - .L_12)
.L_12:
        /*000c*/ 	.word	0x00000000
        /*0010*/ 	.short	0x0007
        /*0012*/ 	.short	0x0034
        /*0014*/ 	.byte	0x00, 0xf0, 0x11, 0x00


	//----- nvinfo : EIATTR_KPARAM_INFO
	.align		4
.L_13:
        /*0018*/ 	.byte	0x04, 0x17
        /*001a*/ 	.short	(.L_15 - .L_14)
.L_14:
        /*001c*/ 	.word	0x00000000
        /*0020*/ 	.short	0x0006
        /*0022*/ 	.short	0x0030
        /*0024*/ 	.byte	0x00, 0xf0, 0x11, 0x00


	//----- nvinfo : EIATTR_KPARAM_INFO
	.align		4
.L_15:
        /*0028*/ 	.byte	0x04, 0x17
        /*002a*/ 	.short	(.L_17 - .L_16)
.L_16:
        /*002c*/ 	.word	0x00000000
        /*0030*/ 	.short	0x0005
        /*0032*/ 	.short	0x0028
        /*0034*/ 	.byte	0x00, 0xf4, 0x21, 0x00


	//----- nvinfo : EIATTR_KPARAM_INFO
	.align		4
.L_17:
        /*0038*/ 	.byte	0x04, 0x17
        /*003a*/ 	.short	(.L_19 - .L_18)
.L_18:
        /*003c*/ 	.word	0x00000000
        /*0040*/ 	.short	0x0004
        /*0042*/ 	.short	0x0020
        /*0044*/ 	.byte	0x00, 0xf4, 0x21, 0x00


	//----- nvinfo : EIATTR_KPARAM_INFO
	.align		4
.L_19:
        /*0048*/ 	.byte	0x04, 0x17
        /*004a*/ 	.short	(.L_21 - .L_20)
.L_20:
        /*004c*/ 	.word	0x00000000
        /*0050*/ 	.short	0x0003
        /*0052*/ 	.short	0x0018
        /*0054*/ 	.byte	0x00, 0xf4, 0x21, 0x00


	//----- nvinfo : EIATTR_KPARAM_INFO
	.align		4
.L_21:
        /*0058*/ 	.byte	0x04, 0x17
        /*005a*/ 	.short	(.L_23 - .L_22)
.L_22:
        /*005c*/ 	.word	0x00000000
        /*0060*/ 	.short	0x0002
        /*0062*/ 	.short	0x0010
        /*0064*/ 	.byte	0x00, 0xf4, 0x21, 0x00


	//----- nvinfo : EIATTR_KPARAM_INFO
	.align		4
.L_23:
        /*0068*/ 	.byte	0x04, 0x17
        /*006a*/ 	.short	(.L_25 - .L_24)
.L_24:
        /*006c*/ 	.word	0x00000000
        /*0070*/ 	.short	0x0001
        /*0072*/ 	.short	0x0008
        /*0074*/ 	.byte	0x00, 0xf4, 0x21, 0x00


	//----- nvinfo : EIATTR_KPARAM_INFO
	.align		4
.L_25:
        /*0078*/ 	.byte	0x04, 0x17
        /*007a*/ 	.short	(.L_27 - .L_26)
.L_26:
        /*007c*/ 	.word	0x00000000
        /*0080*/ 	.short	0x0000
        /*0082*/ 	.short	0x0000
        /*0084*/ 	.byte	0x00, 0xf4, 0x21, 0x00


	//----- nvinfo : EIATTR_SPARSE_MMA_MASK
	.align		4
.L_27:
        /*0088*/ 	.byte	0x03, 0x50
        /*008a*/ 	.short	0x0000


	//----- nvinfo : EIATTR_MAXREG_COUNT
	.align		4
        /*008c*/ 	.byte	0x03, 0x1b
        /*008e*/ 	.short	0x00ff


	//----- nvinfo : EIATTR_EXIT_INSTR_OFFSETS
	.align		4
        /*0090*/ 	.byte	0x04, 0x1c
        /*0092*/ 	.short	(.L_29 - .L_28)


	//   ....[0]....
.L_28:
        /*0094*/ 	.word	0x00001170


	//   ....[1]....
        /*0098*/ 	.word	0x000011f0


	//----- nvinfo : EIATTR_REQNTID
	.align		4
.L_29:
        /*009c*/ 	.byte	0x04, 0x10
        /*009e*/ 	.short	(.L_31 - .L_30)
.L_30:
        /*00a0*/ 	.word	0x00000100
        /*00a4*/ 	.word	0x00000001
        /*00a8*/ 	.word	0x00000001


	//----- nvinfo : EIATTR_CBANK_PARAM_SIZE
	.align		4
.L_31:
        /*00ac*/ 	.byte	0x03, 0x19
        /*00ae*/ 	.short	0x0038


	//----- nvinfo : EIATTR_PARAM_CBANK
	.align		4
        /*00b0*/ 	.byte	0x04, 0x0a
        /*00b2*/ 	.short	(.L_33 - .L_32)
	.align		4
.L_32:
        /*00b4*/ 	.word	index@(.nv.constant0.triton_poi_fused__native_batch_norm_legit_no_training_relu_21)
        /*00b8*/ 	.short	0x0210
        /*00ba*/ 	.short	0x0038


	//----- nvinfo : EIATTR_SW_WAR
	.align		4
.L_33:
        /*00bc*/ 	.byte	0x04, 0x36
        /*00be*/ 	.short	(.L_35 - .L_34)
.L_34:
        /*00c0*/ 	.word	0x00000008
.L_35:


//--------------------- .nv.callgraph             --------------------------
	.section	.nv.callgraph,"",@"SHT_CUDA_CALLGRAPH"
	.align	4
	.sectionentsize	8
	.align		4
        /*0000*/ 	.word	0x00000000
	.align		4
        /*0004*/ 	.word	0xffffffff
	.align		4
        /*0008*/ 	.word	0x00000000
	.align		4
        /*000c*/ 	.word	0xfffffffe
	.align		4
        /*0010*/ 	.word	0x00000000
	.align		4
        /*0014*/ 	.word	0xfffffffd
	.align		4
        /*0018*/ 	.word	0x00000000
	.align		4
        /*001c*/ 	.word	0xfffffffc


//--------------------- .nv.constant4             --------------------------
	.section	.nv.constant4,"a",@progbits
	.align	8
	.align		8
.nv.constant4:
        /*0000*/ 	.dword	_$_str
	.align		8
        /*0008*/ 	.dword	_$_str_$_2


//--------------------- .text.triton_poi_fused__native_batch_norm_legit_no_training_relu_21 --------------------------
	.section	.text.triton_poi_fused__native_batch_norm_legit_no_training_relu_21,"ax",@progbits
	.sectionflags	@"SHF_BARRIERS=1"
	.align	128
        .global         triton_poi_fused__native_batch_norm_legit_no_training_relu_21
        .type           triton_poi_fused__native_batch_norm_legit_no_training_relu_21,@function
        .size           triton_poi_fused__native_batch_norm_legit_no_training_relu_21,(.L_x_1 - triton_poi_fused__native_batch_norm_legit_no_training_relu_21)
        .other          triton_poi_fused__native_batch_norm_legit_no_training_relu_21,@"STO_CUDA_ENTRY STV_DEFAULT"
triton_poi_fused__native_batch_norm_legit_no_training_relu_21:
.text.triton_poi_fused__native_batch_norm_legit_no_training_relu_21:
[----:B------:R-:W0:Y:S01]  /*0000*/  LDC R1, c[0x0][0x28] ;  /* 0x00000a00ff017b82 */ /* 0x000e220000000800 */
[----:B------:R-:W1:Y:S07]  /*0010*/  S2R R3, SR_CTAID.Y ;  /* 0x0000000000037919 */ /* 0x000e6e0000002600 */
[----:B------:R-:W2:Y:S01]  /*0020*/  LDC.64 R30, c[0x0][0x210] ;  /* 0x00008400ff1e7b82 */ /* 0x000ea20000000a00 */
[----:B------:R-:W-:Y:S02]  /*0030*/  CS2R R6, SRZ ;  /* 0x0000000000067805 */ /* 0x000fe4000001ff00 */
[----:B------:R-:W-:Y:S01]  /*0040*/  CS2R R8, SRZ ;  /* 0x0000000000087805 */ /* 0x000fe2000001ff00 */
[----:B------:R-:W3:Y:S01]  /*0050*/  S2R R2, SR_TID.X ;  /* 0x0000000000027919 */ /* 0x000ee20000002100 */
[----:B------:R-:W-:Y:S01]  /*0060*/  CS2R R10, SRZ ;  /* 0x00000000000a7805 */ /* 0x000fe2000001ff00 */
[----:B------:R-:W-:Y:S01]  /*0070*/  ULDC.64 UR6, c[0x0][0x208] ;  /* 0x0000820000067ab9 */ /* 0x000fe20000000a00 */
[----:B------:R-:W4:Y:S01]  /*0080*/  S2R R21, SR_CTAID.X ;  /* 0x0000000000157919 */ /* 0x000f220000002500 */
[----:B------:R-:W5:Y:S01]  /*0090*/  LDC.64 R26, c[0x0][0x218] ;  /* 0x00008600ff1a7b82 */ /* 0x000f620000000a00 */
[----:B-1----:R-:W-:-:S02]  /*00a0*/  IMAD.SHL.U32 R3, R3, 0x40, RZ ;  /* 0x0000004003037824 */ /* 0x002fc400078e00ff */
[----:B---3--:R-:W-:Y:S01]  /*00b0*/  IMAD.SHL.U32 R0, R2, 0x4, RZ ;  /* 0x0000000402007824 */ /* 0x008fe200078e00ff */
[----:B------:R-:W-:Y:S01]  /*00c0*/  SHF.R.U32.HI R12, RZ, 0x4, R2 ;  /* 0x00000004ff0c7819 */ /* 0x000fe20000011602 */
[----:B----4-:R-:W-:-:S03]  /*00d0*/  IMAD.SHL.U32 R21, R21, 0x40, RZ ;  /* 0x0000004015157824 */ /* 0x010fc600078e00ff */
[----:B------:R-:W-:Y:S02]  /*00e0*/  LOP3.LUT R24, R3, 0x3c, R0, 0xf8, !PT ;  /* 0x0000003c03187812 */ /* 0x000fe400078ef800 */
[----:B------:R-:W-:Y:S02]  /*00f0*/  SGXT.U32 R12, R12, 0x4 ;  /* 0x000000040c0c781a */ /* 0x000fe40000000000 */
[C---:B------:R-:W-:Y:S01]  /*0100*/  ISETP.GE.AND P0, PT, R24.reuse, 0x340, PT ;  /* 0x000003401800780c */ /* 0x040fe20003f06270 */
[----:B------:R-:W-:Y:S01]  /*0110*/  IMAD.HI R4, R24, 0x4ec4ec4f, RZ ;  /* 0x4ec4ec4f18047827 */ /* 0x000fe200078e02ff */
[----:B------:R-:W-:Y:S02]  /*0120*/  LOP3.LUT R13, R21, R12, RZ, 0xfc, !PT ;  /* 0x0000000c150d7212 */ /* 0x000fe400078efcff */
[----:B------:R-:W-:Y:S02]  /*0130*/  LOP3.LUT R14, R21, 0x10, R12, 0xfe, !PT ;  /* 0x00000010150e7812 */ /* 0x000fe400078efe0c */
[----:B------:R-:W-:-:S02]  /*0140*/  SHF.R.U32.HI R5, RZ, 0x1f, R4 ;  /* 0x0000001fff057819 */ /* 0x000fc40000011604 */
[----:B------:R-:W-:Y:S02]  /*0150*/  ISETP.LT.AND P1, PT, R13, 0x100, !P0 ;  /* 0x000001000d00780c */ /* 0x000fe40004721270 */
[----:B------:R-:W-:Y:S02]  /*0160*/  LEA.HI.SX32 R15, R4, R5, 0x1a ;  /* 0x00000005040f7211 */ /* 0x000fe400078fd2ff */
[----:B------:R-:W-:Y:S02]  /*0170*/  CS2R R4, SRZ ;  /* 0x0000000000047805 */ /* 0x000fe4000001ff00 */
[----:B------:R-:W-:Y:S02]  /*0180*/  ISETP.LT.AND P2, PT, R14, 0x100, !P0 ;  /* 0x000001000e00780c */ /* 0x000fe40004741270 */
[----:B------:R-:W-:Y:S01]  /*0190*/  LOP3.LUT R29, R21, 0x20, R12, 0xfe, !PT ;  /* 0x00000020151d7812 */ /* 0x000fe200078efe0c */
[----:B------:R-:W-:Y:S01]  /*01a0*/  IMAD R24, R15, -0xd0, R24 ;  /* 0xffffff300f187824 */ /* 0x000fe200078e0218 */
[----:B------:R-:W-:-:S02]  /*01b0*/  LOP3.LUT R12, R21, 0x30, R12, 0xfe, !PT ;  /* 0x00000030150c7812 */ /* 0x000fc400078efe0c */
[----:B------:R-:W-:Y:S01]  /*01c0*/  ISETP.LT.AND P3, PT, R29, 0x100, !P0 ;  /* 0x000001001d00780c */ /* 0x000fe20004761270 */
[----:B------:R-:W-:Y:S01]  /*01d0*/  IMAD R15, R15, 0xd000, R24 ;  /* 0x0000d0000f0f7824 */ /* 0x000fe200078e0218 */
[----:B------:R-:W-:-:S03]  /*01e0*/  ISETP.LT.AND P4, PT, R12, 0x100, !P0 ;  /* 0x000001000c00780c */ /* 0x000fc60004781270 */
[--C-:B------:R-:W-:Y:S02]  /*01f0*/  IMAD R19, R13, 0xd0, R15.reuse ;  /* 0x000000d00d137824 */ /* 0x100fe400078e020f */
[--C-:B------:R-:W-:Y:S02]  /*0200*/  IMAD R23, R14, 0xd0, R15.reuse ;  /* 0x000000d00e177824 */ /* 0x100fe400078e020f */
[----:B------:R-:W-:Y:S02]  /*0210*/  IMAD R29, R29, 0xd0, R15 ;  /* 0x000000d01d1d7824 */ /* 0x000fe400078e020f */
[----:B--2---:R-:W-:-:S04]  /*0220*/  IMAD.WIDE R18, R19, 0x4, R30 ;  /* 0x0000000413127825 */ /* 0x004fc800078e021e */
[----:B------:R-:W-:Y:S01]  /*0230*/  IMAD.WIDE R22, R23, 0x4, R30 ;  /* 0x0000000417167825 */ /* 0x000fe200078e021e */
[----:B------:R1:W2:Y:S03]  /*0240*/  @P1 LDG.E.EL.128 R4, desc[UR6][R18.64] ;  /* 0x0000000612041981 */ /* 0x0002a6000c2e1d00 */
[----:B------:R-:W-:Y:S01]  /*0250*/  IMAD R17, R12, 0xd0, R15 ;  /* 0x000000d00c117824 */ /* 0x000fe200078e020f */
[----:B------:R3:W4:Y:S01]  /*0260*/  @P2 LDG.E.EL.128 R8, desc[UR6][R22.64] ;  /* 0x0000000616082981 */ /* 0x000722000c2e1d00 */
[--C-:B------:R-:W-:Y:S01]  /*0270*/  IMAD.WIDE R28, R29, 0x4, R30.reuse ;  /* 0x000000041d1c7825 */ /* 0x100fe200078e021e */
[----:B------:R-:W-:Y:S02]  /*0280*/  LOP3.LUT R0, R21, 0x3c, R0, 0xf8, !PT ;  /* 0x0000003c15007812 */ /* 0x000fe400078ef800 */
[----:B------:R-:W-:Y:S02]  /*0290*/  CS2R R12, SRZ ;  /* 0x00000000000c7805 */ /* 0x000fe4000001ff00 */
[----:B------:R-:W-:Y:S01]  /*02a0*/  CS2R R14, SRZ ;  /* 0x00000000000e7805 */ /* 0x000fe2000001ff00 */
[----:B------:R-:W-:Y:S01]  /*02b0*/  IMAD.WIDE R30, R17, 0x4, R30 ;  /* 0x00000004111e7825 */ /* 0x000fe200078e021e */
[----:B------:R-:W-:-:S02]  /*02c0*/  CS2R R16, SRZ ;  /* 0x0000000000107805 */ /* 0x000fc4000001ff00 */
[----:B-1----:R-:W-:Y:S02]  /*02d0*/  CS2R R18, SRZ ;  /* 0x0000000000127805 */ /* 0x002fe4000001ff00 */
[----:B------:R-:W-:Y:S01]  /*02e0*/  CS2R R20, SRZ ;  /* 0x0000000000147805 */ /* 0x000fe2000001ff00 */
[C---:B-----5:R-:W-:Y:S01]  /*02f0*/  IMAD.WIDE R26, R24.reuse, 0x4, R26 ;  /* 0x00000004181a7825 */ /* 0x060fe200078e021a */
[----:B---3--:R-:W-:Y:S01]  /*0300*/  CS2R R22, SRZ ;  /* 0x0000000000167805 */ /* 0x008fe2000001ff00 */
[----:B------:R1:W3:Y:S04]  /*0310*/  @P3 LDG.E.EL.128 R12, desc[UR6][R28.64] ;  /* 0x000000061c0c3981 */ /* 0x0002e8000c2e1d00 */
[----:B------:R-:W5:Y:S04]  /*0320*/  @P4 LDG.E.EL.128 R16, desc[UR6][R30.64] ;  /* 0x000000061e104981 */ /* 0x000f68000c2e1d00 */
[----:B------:R-:W2:Y:S01]  /*0330*/  @!P0 LDG.E.EL.128 R20, desc[UR6][R26.64] ;  /* 0x000000061a148981 */ /* 0x000ea2000c2e1d00 */
[----:B-1----:R-:W1:Y:S02]  /*0340*/  LDC.64 R28, c[0x0][0x220] ;  /* 0x00008800ff1c7b82 */ /* 0x002e640000000a00 */
[----:B-1----:R-:W-:-:S04]  /*0350*/  IMAD.WIDE R28, R24, 0x4, R28 ;  /* 0x00000004181c7825 */ /* 0x002fc800078e021c */
[C---:B--2---:R-:W-:Y:S01]  /*0360*/  FADD R4, -R20.reuse, R4 ;  /* 0x0000000414047221 */ /* 0x044fe20000000100 */
[C---:B----4-:R-:W-:Y:S01]  /*0370*/  FADD R25, -R20.reuse, R8 ;  /* 0x0000000814197221 */ /* 0x050fe20000000100 */
[C---:B---3--:R-:W-:Y:S01]  /*0380*/  FADD R12, -R20.reuse, R12 ;  /* 0x0000000c140c7221 */ /* 0x048fe20000000100 */
[----:B-----5:R-:W-:Y:S01]  /*0390*/  FADD R16, -R20, R16 ;  /* 0x0000001014107221 */ /* 0x020fe20000000100 */
[C---:B------:R-:W-:Y:S01]  /*03a0*/  FADD R5, -R21.reuse, R5 ;  /* 0x0000000515057221 */ /* 0x040fe20000000100 */
[C---:B------:R-:W-:Y:S01]  /*03b0*/  FADD R20, -R21.reuse, R9 ;  /* 0x0000000915147221 */ /* 0x040fe20000000100 */
[C---:B------:R-:W-:Y:S01]  /*03c0*/  FADD R13, -R21.reuse, R13 ;  /* 0x0000000d150d7221 */ /* 0x040fe20000000100 */
[----:B------:R-:W-:Y:S01]  /*03d0*/  FADD R17, -R21, R17 ;  /* 0x0000001115117221 */ /* 0x000fe20000000100 */
[----:B------:R-:W-:Y:S01]  /*03e0*/  FADD R21, -R22, R10 ;  /* 0x0000000a16157221 */ /* 0x000fe20000000100 */
[----:B------:R-:W-:Y:S01]  /*03f0*/  FADD R26, -R23, R11 ;  /* 0x0000000b171a7221 */ /* 0x000fe20000000100 */
[----:B------:R-:W-:-:S02]  /*0400*/  CS2R R8, SRZ ;  /* 0x0000000000087805 */ /* 0x000fc4000001ff00 */
[----:B------:R-:W-:-:S06]  /*0410*/  CS2R R10, SRZ ;  /* 0x00000000000a7805 */ /* 0x000fcc000001ff00 */
[----:B------:R-:W2:Y:S01]  /*0420*/  @!P0 LDG.E.EL.128 R8, desc[UR6][R28.64] ;  /* 0x000000061c088981 */ /* 0x000ea2000c2e1d00 */
[C---:B------:R-:W-:Y:S01]  /*0430*/  FADD R6, -R22.reuse, R6 ;  /* 0x0000000616067221 */ /* 0x040fe20000000100 */
[C---:B------:R-:W-:Y:S01]  /*0440*/  FADD R14, -R22.reuse, R14 ;  /* 0x0000000e160e7221 */ /* 0x040fe20000000100 */
[----:B------:R-:W-:Y:S01]  /*0450*/  FADD R18, -R22, R18 ;  /* 0x0000001216127221 */ /* 0x000fe20000000100 */
[C---:B------:R-:W-:Y:S01]  /*0460*/  FADD R7, -R23.reuse, R7 ;  /* 0x0000000717077221 */ /* 0x040fe20000000100 */
[C---:B------:R-:W-:Y:S01]  /*0470*/  FADD R15, -R23.reuse, R15 ;  /* 0x0000000f170f7221 */ /* 0x040fe20000000100 */
[----:B------:R-:W-:Y:S01]  /*0480*/  FADD R19, -R23, R19 ;  /* 0x0000001317137221 */ /* 0x000fe20000000100 */
[----:B--2---:R-:W-:-:S04]  /*0490*/  FADD R27, R8, 9.9999997473787516356e-06 ;  /* 0x3727c5ac081b7421 */ /* 0x004fc80000000000 */
[----:B------:R-:W1:Y:S01]  /*04a0*/  MUFU.SQRT R8, R27 ;  /* 0x0000001b00087308 */ /* 0x000e620000002000 */
[----:B------:R-:W-:Y:S01]  /*04b0*/  FADD R22, R10, 9.9999997473787516356e-06 ;  /* 0x3727c5ac0a167421 */ /* 0x000fe20000000000 */
[----:B------:R-:W-:-:S06]  /*04c0*/  FADD R11, R11, 9.9999997473787516356e-06 ;  /* 0x3727c5ac0b0b7421 */ /* 0x000fcc0000000000 */
[----:B------:R-:W2:Y:S01]  /*04d0*/  MUFU.SQRT R30, R11 ;  /* 0x0000000b001e7308 */ /* 0x000ea20000002000 */
[----:B-1----:R-:W-:-:S07]  /*04e0*/  FSETP.GT.AND P6, PT, R8, 8.50705917302346158658e+37, PT ;  /* 0x7e8000000800780b */ /* 0x002fce0003fc4000 */
[----:B------:R-:W1:Y:S01]  /*04f0*/  MUFU.SQRT R22, R22 ;  /* 0x0000001600167308 */ /* 0x000e620000002000 */
[----:B------:R-:W-:Y:S01]  /*0500*/  FSETP.GEU.AND P1, PT, R8, 1.175494350822287508e-38, PT ;  /* 0x008000000800780b */ /* 0x000fe20003f2e000 */
[----:B------:R-:W-:Y:S02]  /*0510*/  IMAD.MOV.U32 R10, RZ, RZ, 0x3e800000 ;  /* 0x3e800000ff0a7424 */ /* 0x000fe400078e00ff */
[----:B------:R-:W-:-:S03]  /*0520*/  FADD R9, R9, 9.9999997473787516356e-06 ;  /* 0x3727c5ac09097421 */ /* 0x000fc60000000000 */
[----:B------:R-:W-:Y:S01]  /*0530*/  FSEL R28, R10, 1, P6 ;  /* 0x3f8000000a1c7808 */ /* 0x000fe20003000000 */
[----:B------:R-:W-:Y:S01]  /*0540*/  @P6 FMUL R8, R8, 0.25 ;  /* 0x3e80000008086820 */ /* 0x000fe20000400000 */
[----:B--2---:R-:W-:Y:S02]  /*0550*/  FSETP.GT.AND P6, PT, R30, 8.50705917302346158658e+37, PT ;  /* 0x7e8000001e00780b */ /* 0x004fe40003fc4000 */
[----:B-1----:R-:W-:-:S03]  /*0560*/  FSETP.GT.AND P4, PT, R22, 8.50705917302346158658e+37, PT ;  /* 0x7e8000001600780b */ /* 0x002fc60003f84000 */
[----:B------:R-:W-:Y:S01]  /*0570*/  @!P1 FMUL R8, R8, 16777216 ;  /* 0x4b80000008089820 */ /* 0x000fe20000400000 */
[----:B------:R-:W-:Y:S01]  /*0580*/  @!P1 FMUL R28, R28, 16777216 ;  /* 0x4b8000001c1c9820 */ /* 0x000fe20000400000 */
[----:B------:R-:W-:Y:S01]  /*0590*/  FSETP.GEU.AND P1, PT, R30, 1.175494350822287508e-38, PT ;  /* 0x008000001e00780b */ /* 0x000fe20003f2e000 */
[----:B------:R-:W1:Y:S01]  /*05a0*/  MUFU.SQRT R23, R9 ;  /* 0x0000000900177308 */ /* 0x000e620000002000 */
[----:B------:R-:W-:-:S04]  /*05b0*/  FSETP.GEU.AND P5, PT, R22, 1.175494350822287508e-38, PT ;  /* 0x008000001600780b */ /* 0x000fc80003fae000 */
[----:B------:R-:W-:-:S03]  /*05c0*/  @P6 FMUL R30, R30, 0.25 ;  /* 0x3e8000001e1e6820 */ /* 0x000fc60000400000 */
[----:B------:R-:W2:Y:S01]  /*05d0*/  MUFU.RCP R9, R8 ;  /* 0x0000000800097308 */ /* 0x000ea20000001000 */
[----:B------:R-:W-:-:S03]  /*05e0*/  @P4 FMUL R22, R22, 0.25 ;  /* 0x3e80000016164820 */ /* 0x000fc60000400000 */
[----:B------:R-:W-:Y:S02]  /*05f0*/  @!P1 FMUL R30, R30, 16777216 ;  /* 0x4b8000001e1e9820 */ /* 0x000fe40000400000 */
[----:B------:R-:W-:Y:S01]  /*0600*/  @!P5 FMUL R22, R22, 16777216 ;  /* 0x4b8000001616d820 */ /* 0x000fe20000400000 */
[----:B-1----:R-:W-:-:S03]  /*0610*/  FSETP.GT.AND P2, PT, R23, 8.50705917302346158658e+37, PT ;  /* 0x7e8000001700780b */ /* 0x002fc60003f44000 */
[----:B------:R-:W1:Y:S01]  /*0620*/  MUFU.RCP R27, R22 ;  /* 0x00000016001b7308 */ /* 0x000e620000001000 */
[----:B------:R-:W-:Y:S02]  /*0630*/  FSETP.GEU.AND P3, PT, R23, 1.175494350822287508e-38, PT ;  /* 0x008000001700780b */ /* 0x000fe40003f6e000 */
[----:B------:R-:W-:-:S05]  /*0640*/  FSEL R11, R10, 1, P6 ;  /* 0x3f8000000a0b7808 */ /* 0x000fca0003000000 */
[----:B------:R-:W3:Y:S01]  /*0650*/  MUFU.RCP R30, R30 ;  /* 0x0000001e001e7308 */ /* 0x000ee20000001000 */
[----:B--2---:R-:W-:Y:S01]  /*0660*/  FMUL R9, R9, R28 ;  /* 0x0000001c09097220 */ /* 0x004fe20000400000 */
[----:B------:R-:W-:Y:S01]  /*0670*/  FSEL R28, R10, 1, P4 ;  /* 0x3f8000000a1c7808 */ /* 0x000fe20002000000 */
[----:B------:R-:W-:Y:S01]  /*0680*/  @P2 FMUL R23, R23, 0.25 ;  /* 0x3e80000017172820 */ /* 0x000fe20000400000 */
[----:B------:R-:W-:-:S03]  /*0690*/  @!P1 FMUL R11, R11, 16777216 ;  /* 0x4b8000000b0b9820 */ /* 0x000fc60000400000 */
[----:B------:R-:W-:Y:S01]  /*06a0*/  @!P5 FMUL R28, R28, 16777216 ;  /* 0x4b8000001c1cd820 */ /* 0x000fe20000400000 */
[----:B------:R-:W-:Y:S01]  /*06b0*/  @!P3 FMUL R23, R23, 16777216 ;  /* 0x4b8000001717b820 */ /* 0x000fe20000400000 */
[----:B------:R-:W-:Y:S02]  /*06c0*/  FSEL R8, R10, 1, P2 ;  /* 0x3f8000000a087808 */ /* 0x000fe40001000000 */
[----:B-1----:R-:W-:Y:S01]  /*06d0*/  FMUL R27, R27, R28 ;  /* 0x0000001c1b1b7220 */ /* 0x002fe20000400000 */
[----:B---3--:R-:W-:Y:S02]  /*06e0*/  FMUL R28, R30, R11 ;  /* 0x0000000b1e1c7220 */ /* 0x008fe40000400000 */
[----:B------:R-:W1:Y:S01]  /*06f0*/  LDC.64 R10, c[0x0][0x228] ;  /* 0x00008a00ff0a7b82 */ /* 0x000e620000000a00 */
[----:B------:R-:W2:Y:S01]  /*0700*/  MUFU.RCP R23, R23 ;  /* 0x0000001700177308 */ /* 0x000ea20000001000 */
[----:B------:R-:W-:-:S06]  /*0710*/  @!P3 FMUL R8, R8, 16777216 ;  /* 0x4b8000000808b820 */ /* 0x000fcc0000400000 */
[----:B------:R-:W3:Y:S01]  /*0720*/  LDC.64 R30, c[0x0][0x230] ;  /* 0x00008c00ff1e7b82 */ /* 0x000ee20000000a00 */
[C---:B------:R-:W-:Y:S01]  /*0730*/  FMUL R22, R28.reuse, R19 ;  /* 0x000000131c167220 */ /* 0x040fe20000400000 */
[C---:B------:R-:W-:Y:S01]  /*0740*/  FMUL R19, R28.reuse, R26 ;  /* 0x0000001a1c137220 */ /* 0x040fe20000400000 */
[C---:B------:R-:W-:Y:S01]  /*0750*/  FMUL R7, R28.reuse, R7 ;  /* 0x000000071c077220 */ /* 0x040fe20000400000 */
[C---:B------:R-:W-:Y:S01]  /*0760*/  FMUL R18, R27.reuse, R18 ;  /* 0x000000121b127220 */ /* 0x040fe20000400000 */
[----:B------:R-:W-:Y:S01]  /*0770*/  FMUL R26, R27, R14 ;  /* 0x0000000e1b1a7220 */ /* 0x000fe20000400000 */
[----:B--2---:R-:W-:Y:S01]  /*0780*/  FMUL R8, R23, R8 ;  /* 0x0000000817087220 */ /* 0x004fe20000400000 */
[----:B------:R-:W-:Y:S01]  /*0790*/  FMUL R23, R28, R15 ;  /* 0x0000000f1c177220 */ /* 0x000fe20000400000 */
[C---:B------:R-:W-:Y:S01]  /*07a0*/  FMUL R21, R27.reuse, R21 ;  /* 0x000000151b157220 */ /* 0x040fe20000400000 */
[----:B------:R-:W-:Y:S01]  /*07b0*/  FMUL R6, R27, R6 ;  /* 0x000000061b067220 */ /* 0x000fe20000400000 */
[C---:B------:R-:W-:Y:S01]  /*07c0*/  FMUL R27, R8.reuse, R13 ;  /* 0x0000000d081b7220 */ /* 0x040fe20000400000 */
[C---:B------:R-:W-:Y:S01]  /*07d0*/  FMUL R28, R9.reuse, R12 ;  /* 0x0000000c091c7220 */ /* 0x040fe20000400000 */
[C---:B------:R-:W-:Y:S01]  /*07e0*/  FMUL R17, R8.reuse, R17 ;  /* 0x0000001108117220 */ /* 0x040fe20000400000 */
[C---:B------:R-:W-:Y:S01]  /*07f0*/  FMUL R20, R8.reuse, R20 ;  /* 0x0000001408147220 */ /* 0x040fe20000400000 */
[----:B------:R-:W-:Y:S01]  /*0800*/  FMUL R5, R8, R5 ;  /* 0x0000000508057220 */ /* 0x000fe20000400000 */
[C---:B------:R-:W-:Y:S01]  /*0810*/  FMUL R16, R9.reuse, R16 ;  /* 0x0000001009107220 */ /* 0x040fe20000400000 */
[C---:B------:R-:W-:Y:S01]  /*0820*/  FMUL R25, R9.reuse, R25 ;  /* 0x0000001909197220 */ /* 0x040fe20000400000 */
[----:B------:R-:W-:Y:S01]  /*0830*/  FMUL R4, R9, R4 ;  /* 0x0000000409047220 */ /* 0x000fe20000400000 */
[----:B-1----:R-:W-:Y:S01]  /*0840*/  IMAD.WIDE R12, R24, 0x4, R10 ;  /* 0x00000004180c7825 */ /* 0x002fe200078e020a */
[----:B------:R-:W-:-:S02]  /*0850*/  CS2R R8, SRZ ;  /* 0x0000000000087805 */ /* 0x000fc4000001ff00 */
[----:B------:R-:W-:Y:S02]  /*0860*/  CS2R R10, SRZ ;  /* 0x00000000000a7805 */ /* 0x000fe4000001ff00 */
[----:B------:R-:W-:Y:S01]  /*0870*/  CS2R R14, SRZ ;  /* 0x00000000000e7805 */ /* 0x000fe2000001ff00 */
[----:B---3--:R-:W-:-:S03]  /*0880*/  IMAD.WIDE R30, R24, 0x4, R30 ;  /* 0x00000004181e7825 */ /* 0x008fc600078e021e */
[----:B------:R1:W2:Y:S02]  /*0890*/  @!P0 LDG.E.EL.128 R8, desc[UR6][R12.64] ;  /* 0x000000060c088981 */ /* 0x0002a4000c2e1d00 */
[----:B-1----:R-:W-:-:S06]  /*08a0*/  CS2R R12, SRZ ;  /* 0x00000000000c7805 */ /* 0x002fcc000001ff00 */
[----:B------:R-:W2:Y:S01]  /*08b0*/  @!P0 LDG.E.EL.128 R12, desc[UR6][R30.64] ;  /* 0x000000061e0c8981 */ /* 0x000ea2000c2e1d00 */
[----:B------:R-:W1:Y:S01]  /*08c0*/  S2UR UR5, SR_CgaCtaId ;  /* 0x00000000000579c3 */ /* 0x000e620000008800 */
[----:B------:R-:W-:Y:S02]  /*08d0*/  UMOV UR4, 0x400 ;  /* 0x0000040000047882 */ /* 0x000fe40000000000 */
[----:B-1----:R-:W-:Y:S01]  /*08e0*/  UPRMT UR4, UR5, 0x654, UR4 ;  /* 0x0000065405047896 */ /* 0x002fe20008000004 */
[----:B------:R-:W-:-:S04]  /*08f0*/  SHF.R.U32.HI R24, RZ, 0x4, R2 ;  /* 0x00000004ff187819 */ /* 0x000fc80000011602 */
[----:B------:R-:W-:Y:S01]  /*0900*/  SGXT.U32 R24, R24, 0x4 ;  /* 0x000000041818781a */ /* 0x000fe20000000000 */
[-CC-:B--2---:R-:W-:Y:S01]  /*0910*/  FFMA R4, R4, R8.reuse, R12.reuse ;  /* 0x0000000804047223 */ /* 0x184fe2000000000c */
[-CC-:B------:R-:W-:Y:S01]  /*0920*/  FFMA R25, R25, R8.reuse, R12.reuse ;  /* 0x0000000819197223 */ /* 0x180fe2000000000c */
[-CC-:B------:R-:W-:Y:S01]  /*0930*/  FFMA R28, R28, R8.reuse, R12.reuse ;  /* 0x000000081c1c7223 */ /* 0x180fe2000000000c */
[----:B------:R-:W-:Y:S02]  /*0940*/  FFMA R16, R16, R8, R12 ;  /* 0x0000000810107223 */ /* 0x000fe4000000000c */
[----:B------:R-:W1:Y:S01]  /*0950*/  S2R R8, SR_TID.X ;  /* 0x0000000000087919 */ /* 0x000e620000002100 */
[-CC-:B------:R-:W-:Y:S01]  /*0960*/  FFMA R5, R5, R9.reuse, R13.reuse ;  /* 0x0000000905057223 */ /* 0x180fe2000000000d */
[-CC-:B------:R-:W-:Y:S01]  /*0970*/  FFMA R20, R20, R9.reuse, R13.reuse ;  /* 0x0000000914147223 */ /* 0x180fe2000000000d */
[-CC-:B------:R-:W-:Y:S01]  /*0980*/  FFMA R27, R27, R9.reuse, R13.reuse ;  /* 0x000000091b1b7223 */ /* 0x180fe2000000000d */
[----:B------:R-:W-:Y:S01]  /*0990*/  FFMA R17, R17, R9, R13 ;  /* 0x0000000911117223 */ /* 0x000fe2000000000d */
        /* <DEDUP_REMOVED lines=8> */
[----:B------:R-:W-:-:S02]  /*0a20*/  FSETP.GEU.AND P0, PT, R25, RZ, PT ;  /* 0x000000ff1900720b */ /* 0x000fc40003f0e000 */
[----:B------:R-:W-:Y:S01]  /*0a30*/  FSETP.GEU.AND P4, PT, R4, RZ, PT ;  /* 0x000000ff0400720b */ /* 0x000fe20003f8e000 */
[----:B-1----:R-:W-:Y:S01]  /*0a40*/  IMAD.SHL.U32 R9, R8, 0x100, RZ ;  /* 0x0000010008097824 */ /* 0x002fe200078e00ff */
[----:B------:R-:W-:-:S04]  /*0a50*/  SHF.R.U32.HI R12, RZ, 0x4, R8 ;  /* 0x00000004ff0c7819 */ /* 0x000fc80000011608 */
[----:B------:R-:W-:Y:S02]  /*0a60*/  LOP3.LUT R9, R9, 0xf00, RZ, 0xc0, !PT ;  /* 0x00000f0009097812 */ /* 0x000fe400078ec0ff */
[----:B------:R-:W-:Y:S02]  /*0a70*/  SGXT.U32 R12, R12, 0x4 ;  /* 0x000000040c0c781a */ /* 0x000fe40000000000 */
[C---:B------:R-:W-:Y:S02]  /*0a80*/  LOP3.LUT R10, R9.reuse, 0x40, RZ, 0xfc, !PT ;  /* 0x00000040090a7812 */ /* 0x040fe400078efcff */
[C---:B------:R-:W-:Y:S02]  /*0a90*/  LOP3.LUT R13, R9.reuse, 0x80, RZ, 0xfc, !PT ;  /* 0x00000080090d7812 */ /* 0x040fe400078efcff */
[C---:B------:R-:W-:Y:S02]  /*0aa0*/  LOP3.LUT R12, R9.reuse, R12, RZ, 0xfc, !PT ;  /* 0x0000000c090c7212 */ /* 0x040fe400078efcff */
[----:B------:R-:W-:-:S02]  /*0ab0*/  LOP3.LUT R14, R9, 0xc0, RZ, 0xfc, !PT ;  /* 0x000000c0090e7812 */ /* 0x000fc400078efcff */
[----:B------:R-:W-:Y:S02]  /*0ac0*/  LEA.HI R9, R9, UR4, RZ, 0x1c ;  /* 0x0000000409097c11 */ /* 0x000fe4000f8fe0ff */
[----:B------:R-:W-:Y:S02]  /*0ad0*/  LEA.HI R11, R10, UR4, RZ, 0x1c ;  /* 0x000000040a0b7c11 */ /* 0x000fe4000f8fe0ff */
[----:B------:R-:W-:Y:S01]  /*0ae0*/  LEA.HI R13, R13, UR4, RZ, 0x1c ;  /* 0x000000040d0d7c11 */ /* 0x000fe2000f8fe0ff */
[C---:B------:R-:W-:Y:S01]  /*0af0*/  IMAD R10, R12.reuse, 0x4, R9 ;  /* 0x000000040c0a7824 */ /* 0x040fe200078e0209 */
[----:B------:R-:W-:Y:S01]  /*0b00*/  FSETP.GEU.AND P1, PT, R7, RZ, PT ;  /* 0x000000ff0700720b */ /* 0x000fe20003f2e000 */
[C---:B------:R-:W-:Y:S01]  /*0b10*/  IMAD R9, R12.reuse, 0x4, R11 ;  /* 0x000000040c097824 */ /* 0x040fe200078e020b */
[----:B------:R-:W-:Y:S02]  /*0b20*/  FSETP.GEU.AND P3, PT, R5, RZ, PT ;  /* 0x000000ff0500720b */ /* 0x000fe40003f6e000 */
[----:B------:R-:W-:Y:S01]  /*0b30*/  FSEL R25, R25, RZ, P0 ;  /* 0x000000ff19197208 */ /* 0x000fe20000000000 */
[----:B------:R-:W-:Y:S01]  /*0b40*/  IMAD R11, R12, 0x4, R13 ;  /* 0x000000040c0b7824 */ /* 0x000fe200078e020d */
[----:B------:R-:W-:-:S02]  /*0b50*/  FSETP.GEU.AND P0, PT, R20, RZ, PT ;  /* 0x000000ff1400720b */ /* 0x000fc40003f0e000 */
[----:B------:R-:W-:Y:S02]  /*0b60*/  LEA.HI R15, R14, UR4, RZ, 0x1c ;  /* 0x000000040e0f7c11 */ /* 0x000fe4000f8fe0ff */
[----:B------:R-:W-:Y:S02]  /*0b70*/  FSETP.GEU.AND P2, PT, R6, RZ, PT ;  /* 0x000000ff0600720b */ /* 0x000fe40003f4e000 */
[----:B------:R-:W-:Y:S02]  /*0b80*/  FSEL R13, R4, RZ, P4 ;  /* 0x000000ff040d7208 */ /* 0x000fe40002000000 */
[----:B------:R-:W-:Y:S02]  /*0b90*/  FSEL R7, R7, RZ, P1 ;  /* 0x000000ff07077208 */ /* 0x000fe40000800000 */
[----:B------:R-:W-:Y:S02]  /*0ba0*/  FSEL R4, R5, RZ, P3 ;  /* 0x000000ff05047208 */ /* 0x000fe40001800000 */
[----:B------:R-:W-:-:S02]  /*0bb0*/  FSETP.GEU.AND P1, PT, R28, RZ, PT ;  /* 0x000000ff1c00720b */ /* 0x000fc40003f2e000 */
[----:B------:R-:W-:Y:S01]  /*0bc0*/  FSEL R20, R20, RZ, P0 ;  /* 0x000000ff14147208 */ /* 0x000fe20000000000 */
[----:B------:R-:W-:Y:S01]  /*0bd0*/  IMAD R12, R12, 0x4, R15 ;  /* 0x000000040c0c7824 */ /* 0x000fe200078e020f */
[----:B------:R-:W-:Y:S02]  /*0be0*/  FSEL R6, R6, RZ, P2 ;  /* 0x000000ff06067208 */ /* 0x000fe40001000000 */
[----:B------:R-:W-:Y:S02]  /*0bf0*/  FSETP.GEU.AND P3, PT, R21, RZ, PT ;  /* 0x000000ff1500720b */ /* 0x000fe40003f6e000 */
[----:B------:R-:W-:Y:S01]  /*0c00*/  FSETP.GEU.AND P0, PT, R27, RZ, PT ;  /* 0x000000ff1b00720b */ /* 0x000fe20003f0e000 */
[----:B------:R1:W-:Y:S01]  /*0c10*/  STS [R10], R13 ;  /* 0x0000000d0a007388 */ /* 0x0003e20000000800 */
[----:B------:R-:W-:Y:S02]  /*0c20*/  FSETP.GEU.AND P2, PT, R19, RZ, PT ;  /* 0x000000ff1300720b */ /* 0x000fe40003f4e000 */
[----:B------:R-:W-:Y:S01]  /*0c30*/  FSEL R5, R28, RZ, P1 ;  /* 0x000000ff1c057208 */ /* 0x000fe20000800000 */
[----:B------:R2:W-:Y:S01]  /*0c40*/  STS [R9+0x100], R4 ;  /* 0x0001000409007388 */ /* 0x0005e20000000800 */
[----:B------:R-:W-:-:S02]  /*0c50*/  FSETP.GEU.AND P1, PT, R16, RZ, PT ;  /* 0x000000ff1000720b */ /* 0x000fc40003f2e000 */
[----:B------:R-:W-:Y:S01]  /*0c60*/  FSEL R14, R21, RZ, P3 ;  /* 0x000000ff150e7208 */ /* 0x000fe20001800000 */
[----:B------:R-:W-:Y:S01]  /*0c70*/  STS [R11+0x200], R6 ;  /* 0x000200060b007388 */ /* 0x000fe20000000800 */
[----:B-1----:R-:W-:Y:S01]  /*0c80*/  IMAD.SHL.U32 R13, R8, 0x4, RZ ;  /* 0x00000004080d7824 */ /* 0x002fe200078e00ff */
[----:B------:R-:W-:Y:S02]  /*0c90*/  FSEL R19, R19, RZ, P2 ;  /* 0x000000ff13137208 */ /* 0x000fe40001000000 */
[----:B------:R1:W-:Y:S01]  /*0ca0*/  STS [R12+0x300], R7 ;  /* 0x000300070c007388 */ /* 0x0003e20000000800 */
[----:B--2---:R-:W-:Y:S02]  /*0cb0*/  FSEL R4, R27, RZ, P0 ;  /* 0x000000ff1b047208 */ /* 0x004fe40000000000 */
[----:B------:R-:W-:Y:S01]  /*0cc0*/  FSETP.GEU.AND P0, PT, R26, RZ, PT ;  /* 0x000000ff1a00720b */ /* 0x000fe20003f0e000 */
[----:B------:R-:W-:Y:S01]  /*0cd0*/  STS [R10+0x40], R25 ;  /* 0x000040190a007388 */ /* 0x000fe20000000800 */
[----:B------:R-:W-:-:S02]  /*0ce0*/  FSETP.GEU.AND P2, PT, R23, RZ, PT ;  /* 0x000000ff1700720b */ /* 0x000fc40003f4e000 */
[----:B------:R-:W-:Y:S01]  /*0cf0*/  FSEL R26, R26, RZ, P0 ;  /* 0x000000ff1a1a7208 */ /* 0x000fe20000000000 */
[----:B------:R-:W-:Y:S01]  /*0d00*/  STS [R9+0x140], R20 ;  /* 0x0001401409007388 */ /* 0x000fe20000000800 */
[----:B-1----:R-:W-:Y:S02]  /*0d10*/  FSEL R7, R16, RZ, P1 ;  /* 0x000000ff10077208 */ /* 0x002fe40000800000 */
[----:B------:R-:W-:Y:S01]  /*0d20*/  LOP3.LUT R16, R13, 0x3fc, RZ, 0xc0, !PT ;  /* 0x000003fc0d107812 */ /* 0x000fe200078ec0ff */
[----:B------:R-:W-:Y:S01]  /*0d30*/  STS [R11+0x240], R14 ;  /* 0x0002400e0b007388 */ /* 0x000fe20000000800 */
[----:B------:R-:W-:-:S03]  /*0d40*/  FSETP.GEU.AND P0, PT, R17, RZ, PT ;  /* 0x000000ff1100720b */ /* 0x000fc60003f0e000 */
[----:B------:R-:W-:Y:S01]  /*0d50*/  STS [R12+0x340], R19 ;  /* 0x000340130c007388 */ /* 0x000fe20000000800 */
[----:B------:R-:W-:-:S03]  /*0d60*/  FSEL R23, R23, RZ, P2 ;  /* 0x000000ff17177208 */ /* 0x000fc60001000000 */
[----:B------:R1:W-:Y:S01]  /*0d70*/  STS [R10+0x80], R5 ;  /* 0x000080050a007388 */ /* 0x0003e20000000800 */
[----:B------:R-:W-:Y:S02]  /*0d80*/  FSEL R6, R17, RZ, P0 ;  /* 0x000000ff11067208 */ /* 0x000fe40000000000 */
[----:B------:R-:W-:Y:S01]  /*0d90*/  FSETP.GEU.AND P1, PT, R18, RZ, PT ;  /* 0x000000ff1200720b */ /* 0x000fe20003f2e000 */
[----:B------:R-:W-:Y:S01]  /*0da0*/  STS [R9+0x180], R4 ;  /* 0x0001800409007388 */ /* 0x000fe20000000800 */
[----:B------:R-:W-:Y:S02]  /*0db0*/  FSETP.GEU.AND P0, PT, R22, RZ, PT ;  /* 0x000000ff1600720b */ /* 0x000fe40003f0e000 */
[----:B-1----:R-:W-:Y:S01]  /*0dc0*/  LOP3.LUT R5, R16, 0x800, RZ, 0xfc, !PT ;  /* 0x0000080010057812 */ /* 0x002fe200078efcff */
[----:B------:R-:W-:Y:S03]  /*0dd0*/  STS [R11+0x280], R26 ;  /* 0x0002801a0b007388 */ /* 0x000fe60000000800 */
[----:B------:R-:W-:Y:S01]  /*0de0*/  SHF.R.U32.HI R13, RZ, 0x4, R5 ;  /* 0x00000004ff0d7819 */ /* 0x000fe20000011605 */
[----:B------:R-:W-:Y:S01]  /*0df0*/  STS [R12+0x380], R23 ;  /* 0x000380170c007388 */ /* 0x000fe20000000800 */
[----:B------:R-:W-:-:S03]  /*0e00*/  FSEL R18, R18, RZ, P1 ;  /* 0x000000ff12127208 */ /* 0x000fc60000800000 */
[----:B------:R-:W-:Y:S04]  /*0e10*/  STS [R10+0xc0], R7 ;  /* 0x0000c0070a007388 */ /* 0x000fe80000000800 */
[----:B------:R1:W-:Y:S04]  /*0e20*/  STS [R9+0x1c0], R6 ;  /* 0x0001c00609007388 */ /* 0x0003e80000000800 */
[----:B------:R2:W-:Y:S01]  /*0e30*/  STS [R11+0x2c0], R18 ;  /* 0x0002c0120b007388 */ /* 0x0005e20000000800 */
[----:B-1----:R-:W-:Y:S02]  /*0e40*/  LOP3.LUT R6, R13, 0xbc, RZ, 0xc0, !PT ;  /* 0x000000bc0d067812 */ /* 0x002fe400078ec0ff */
[----:B------:R-:W-:-:S02]  /*0e50*/  FSEL R13, R22, RZ, P0 ;  /* 0x000000ff160d7208 */ /* 0x000fc40000000000 */
[----:B------:R-:W-:Y:S01]  /*0e60*/  LOP3.LUT R4, R16, 0x400, RZ, 0xfc, !PT ;  /* 0x0000040010047812 */ /* 0x000fe200078efcff */
[----:B--2---:R-:W1:Y:S02]  /*0e70*/  LDC.64 R18, c[0x0][0x238] ;  /* 0x00008e00ff127b82 */ /* 0x004e640000000a00 */
[----:B------:R-:W-:Y:S01]  /*0e80*/  STS [R12+0x3c0], R13 ;  /* 0x0003c00d0c007388 */ /* 0x000fe20000000800 */
[----:B------:R-:W-:Y:S02]  /*0e90*/  SHF.R.U32.HI R8, RZ, 0x2, R8 ;  /* 0x00000002ff087819 */ /* 0x000fe40000011608 */
[----:B------:R-:W-:Y:S02]  /*0ea0*/  SHF.R.U32.HI R4, RZ, 0x4, R4 ;  /* 0x00000004ff047819 */ /* 0x000fe40000011604 */
[----:B------:R-:W-:Y:S02]  /*0eb0*/  LOP3.LUT R8, R8, 0x3c, RZ, 0xc0, !PT ;  /* 0x0000003c08087812 */ /* 0x000fe400078ec0ff */
[----:B------:R-:W-:Y:S01]  /*0ec0*/  LOP3.LUT R4, R4, 0x7c, RZ, 0xc0, !PT ;  /* 0x0000007c04047812 */ /* 0x000fe200078ec0ff */
[----:B------:R-:W-:-:S02]  /*0ed0*/  VIADD R9, R6, UR4 ;  /* 0x0000000406097c36 */ /* 0x000fc40008000000 */
[----:B------:R-:W-:Y:S02]  /*0ee0*/  VIADD R5, R8, UR4 ;  /* 0x0000000408057c36 */ /* 0x000fe40008000000 */
[----:B------:R-:W-:Y:S02]  /*0ef0*/  VIADD R7, R4, UR4 ;  /* 0x0000000404077c36 */ /* 0x000fe40008000000 */
[C---:B------:R-:W-:Y:S01]  /*0f00*/  IMAD R17, R16.reuse, 0x4, R5 ;  /* 0x0000000410117824 */ /* 0x040fe200078e0205 */
[----:B------:R-:W-:Y:S01]  /*0f10*/  BAR.SYNC.DEFER_BLOCKING 0x0 ;  /* 0x0000000000007b1d */ /* 0x000fe20000010000 */
[C---:B------:R-:W-:Y:S02]  /*0f20*/  IMAD R20, R16.reuse, 0x4, R7 ;  /* 0x0000000410147824 */ /* 0x040fe400078e0207 */
[----:B------:R-:W-:-:S03]  /*0f30*/  IMAD R22, R16, 0x4, R9 ;  /* 0x0000000410167824 */ /* 0x000fc600078e0209 */
[----:B------:R-:W-:Y:S04]  /*0f40*/  LDS R4, [R17] ;  /* 0x0000000011047984 */ /* 0x000fe80000000800 */
[----:B------:R-:W-:Y:S04]  /*0f50*/  LDS R5, [R17+0x4] ;  /* 0x0000040011057984 */ /* 0x000fe80000000800 */
[----:B------:R-:W-:Y:S04]  /*0f60*/  LDS R6, [R17+0x8] ;  /* 0x0000080011067984 */ /* 0x000fe80000000800 */
[----:B------:R2:W3:Y:S04]  /*0f70*/  LDS R7, [R17+0xc] ;  /* 0x00000c0011077984 */ /* 0x0004e80000000800 */
[----:B------:R-:W-:Y:S04]  /*0f80*/  LDS R8, [R20+0x1000] ;  /* 0x0010000014087984 */ /* 0x000fe80000000800 */
[----:B------:R-:W-:Y:S04]  /*0f90*/  LDS R9, [R20+0x1004] ;  /* 0x0010040014097984 */ /* 0x000fe80000000800 */
[----:B------:R-:W-:Y:S04]  /*0fa0*/  LDS R10, [R20+0x1008] ;  /* 0x00100800140a7984 */ /* 0x000fe80000000800 */
[----:B------:R4:W5:Y:S04]  /*0fb0*/  LDS R11, [R20+0x100c] ;  /* 0x00100c00140b7984 */ /* 0x0009680000000800 */
[----:B------:R-:W-:Y:S04]  /*0fc0*/  LDS R12, [R22+0x2000] ;  /* 0x00200000160c7984 */ /* 0x000fe80000000800 */
[----:B------:R-:W-:Y:S04]  /*0fd0*/  LDS R13, [R22+0x2004] ;  /* 0x00200400160d7984 */ /* 0x000fe80000000800 */
[----:B------:R-:W-:Y:S04]  /*0fe0*/  LDS R14, [R22+0x2008] ;  /* 0x00200800160e7984 */ /* 0x000fe80000000800 */
[----:B------:R3:W5:Y:S01]  /*0ff0*/  LDS R15, [R22+0x200c] ;  /* 0x00200c00160f7984 */ /* 0x0007620000000800 */
[----:B------:R-:W-:-:S02]  /*1000*/  LOP3.LUT R2, R16, 0xc00, RZ, 0xfc, !PT ;  /* 0x00000c0010027812 */ /* 0x000fc400078efcff */
[----:B------:R-:W-:Y:S02]  /*1010*/  ISETP.GE.AND P0, PT, R0, 0x100, PT ;  /* 0x000001000000780c */ /* 0x000fe40003f06270 */
[----:B--2---:R-:W-:Y:S02]  /*1020*/  LOP3.LUT R17, R3, 0x30, R24, 0xfe, !PT ;  /* 0x0000003003117812 */ /* 0x004fe400078efe18 */
[----:B------:R-:W-:Y:S02]  /*1030*/  LOP3.LUT R21, R3, 0x20, R24, 0xfe, !PT ;  /* 0x0000002003157812 */ /* 0x000fe400078efe18 */
[----:B------:R-:W-:Y:S02]  /*1040*/  LOP3.LUT R23, R3, R24, RZ, 0xfc, !PT ;  /* 0x0000001803177212 */ /* 0x000fe400078efcff */
[----:B------:R-:W-:Y:S02]  /*1050*/  LOP3.LUT R3, R3, 0x10, R24, 0xfe, !PT ;  /* 0x0000001003037812 */ /* 0x000fe400078efe18 */
[----:B------:R-:W-:-:S02]  /*1060*/  SHF.R.U32.HI R2, RZ, 0x4, R2 ;  /* 0x00000004ff027819 */ /* 0x000fc40000011602 */
[----:B------:R-:W-:Y:S02]  /*1070*/  ISETP.LT.AND P3, PT, R23, 0x340, !P0 ;  /* 0x000003401700780c */ /* 0x000fe40004761270 */
[----:B------:R-:W-:Y:S02]  /*1080*/  ISETP.LT.AND P2, PT, R3, 0x340, !P0 ;  /* 0x000003400300780c */ /* 0x000fe40004741270 */
[----:B------:R-:W-:Y:S01]  /*1090*/  ISETP.LT.AND P1, PT, R21, 0x340, !P0 ;  /* 0x000003401500780c */ /* 0x000fe20004721270 */
[--C-:B------:R-:W-:Y:S01]  /*10a0*/  IMAD R23, R23, 0x100, R0.reuse ;  /* 0x0000010017177824 */ /* 0x100fe200078e0200 */
[----:B----4-:R-:W-:Y:S02]  /*10b0*/  LOP3.LUT R20, R2, 0xfc, RZ, 0xc0, !PT ;  /* 0x000000fc02147812 */ /* 0x010fe400078ec0ff */
[----:B------:R-:W-:Y:S01]  /*10c0*/  ISETP.LT.AND P0, PT, R17, 0x340, !P0 ;  /* 0x000003401100780c */ /* 0x000fe20004701270 */
[--C-:B------:R-:W-:Y:S02]  /*10d0*/  IMAD R25, R3, 0x100, R0.reuse ;  /* 0x0000010003197824 */ /* 0x100fe400078e0200 */
[----:B------:R-:W-:-:S02]  /*10e0*/  IMAD R27, R21, 0x100, R0 ;  /* 0x00000100151b7824 */ /* 0x000fc400078e0200 */
[----:B-1----:R-:W-:-:S04]  /*10f0*/  IMAD.WIDE R2, R23, 0x4, R18 ;  /* 0x0000000417027825 */ /* 0x002fc800078e0212 */
[----:B------:R-:W-:Y:S02]  /*1100*/  VIADD R29, R20, UR4 ;  /* 0x00000004141d7c36 */ /* 0x000fe40008000000 */
[--C-:B------:R-:W-:Y:S01]  /*1110*/  IMAD.WIDE R20, R25, 0x4, R18.reuse ;  /* 0x0000000419147825 */ /* 0x100fe200078e0212 */
[----:B---3--:R1:W-:Y:S03]  /*1120*/  @P3 STG.E.128 desc[UR6][R2.64], R4 ;  /* 0x0000000402003986 */ /* 0x0083e6000c101d06 */
[----:B0-----:R-:W-:Y:S01]  /*1130*/  IMAD.WIDE R22, R27, 0x4, R18 ;  /* 0x000000041b167825 */ /* 0x001fe200078e0212 */
[----:B-----5:R1:W-:Y:S04]  /*1140*/  @P2 STG.E.128 desc[UR6][R20.64], R8 ;  /* 0x0000000814002986 */ /* 0x0203e8000c101d06 */
[----:B------:R1:W-:Y:S01]  /*1150*/  @P1 STG.E.128 desc[UR6][R22.64], R12 ;  /* 0x0000000c16001986 */ /* 0x0003e2000c101d06 */
[----:B------:R-:W-:Y:S01]  /*1160*/  IMAD R29, R16, 0x4, R29 ;  /* 0x00000004101d7824 */ /* 0x000fe200078e021d */
[----:B------:R-:W-:Y:S06]  /*1170*/  @!P0 EXIT ;  /* 0x000000000000894d */ /* 0x000fec0003800000 */
[----:B-1----:R-:W-:Y:S01]  /*1180*/  LDS R4, [R29+0x3000] ;  /* 0x003000001d047984 */ /* 0x002fe20000000800 */
[----:B------:R-:W-:-:S03]  /*1190*/  IMAD R17, R17, 0x100, R0 ;  /* 0x0000010011117824 */ /* 0x000fc600078e0200 */
[----:B------:R-:W-:Y:S01]  /*11a0*/  LDS R5, [R29+0x3004] ;  /* 0x003004001d057984 */ /* 0x000fe20000000800 */
[----:B------:R-:W-:-:S03]  /*11b0*/  IMAD.WIDE R18, R17, 0x4, R18 ;  /* 0x0000000411127825 */ /* 0x000fc600078e0212 */
[----:B------:R-:W-:Y:S04]  /*11c0*/  LDS R6, [R29+0x3008] ;  /* 0x003008001d067984 */ /* 0x000fe80000000800 */
[----:B------:R-:W0:Y:S04]  /*11d0*/  LDS R7, [R29+0x300c] ;  /* 0x00300c001d077984 */ /* 0x000e280000000800 */
[----:B0-----:R-:W-:Y:S01]  /*11e0*/  STG.E.128 desc[UR6][R18.64], R4 ;  /* 0x0000000412007986 */ /* 0x001fe2000c101d06 */
[----:B------:R-:W-:Y:S05]  /*11f0*/  EXIT ;  /* 0x000000000000794d */ /* 0x000fea0003800000 */
.L_x_0:
[----:B------:R-:W-:-:S00]  /*1200*/  BRA `(.L_x_0) ;  /* 0xfffffffc00fc7947 */ /* 0x000fc0000383ffff */
[----:B------:R-:W-:-:S00]  /*1210*/  NOP ;  /* 0x0000000000007918 */ /* 0x000fc00000000000 */
        /* <DEDUP_REMOVED lines=14> */
.L_x_1:


//--------------------- .nv.global.init           --------------------------
	.section	.nv.global.init,"aw",@progbits
.nv.global.init:
	.type		_$_str,@object
	.size		_$_str,(_$_str_$_2 - _$_str)
_$_str:
        /*0000*/ 	.byte	0x5f, 0x5f, 0x43, 0x55, 0x44, 0x41, 0x5f, 0x46, 0x54, 0x5a, 0x00
	.type		_$_str_$_2,@object
	.size		_$_str_$_2,(.L_1 - _$_str_$_2)
_$_str_$_2:
        /*000b*/ 	.byte	0x5f, 0x5f, 0x43, 0x55, 0x44, 0x41, 0x5f, 0x50, 0x52, 0x45, 0x43, 0x5f, 0x53, 0x51, 0x52, 0x54
        /*001b*/ 	.byte	0x00
.L_1:


//--------------------- .nv.shared.triton_poi_fused__native_batch_norm_legit_no_training_relu_21 --------------------------
	.section	.nv.shared.triton_poi_fused__native_batch_norm_legit_no_training_relu_21,"aw",@nobits
	.sectionflags	@""
	.align	16
	.zero		1024


//--------------------- .nv.constant0.triton_poi_fused__native_batch_norm_legit_no_training_relu_21 --------------------------
	.section	.nv.constant0.triton_poi_fused__native_batch_norm_legit_no_training_relu_21,"a",@progbits
	.sectionflags	@""
	.align	4
.nv.constant0.triton_poi_fused__native_batch_norm_legit_no_training_relu_21:
	.zero		584
